//
// Generated by NVIDIA NVVM Compiler
//
// Compiler Build ID: CL-36424714
// Cuda compilation tools, release 13.0, V13.0.88
// Based on NVVM 20.0.0
//

.version 9.0
.target sm_100
.address_size 64

	// .globl	_Z11kernel_multPfif

.visible .entry _Z11kernel_multPfif(
	.param .u64 .ptr .align 1 _Z11kernel_multPfif_param_0,
	.param .u32 _Z11kernel_multPfif_param_1,
	.param .f32 _Z11kernel_multPfif_param_2
)
{
	.reg .pred 	%p<2>;
	.reg .b32 	%r<6>;
	.reg .b32 	%f<4>;
	.reg .b64 	%rd<5>;

	ld.param.u64 	%rd1, [_Z11kernel_multPfif_param_0];
	ld.param.u32 	%r2, [_Z11kernel_multPfif_param_1];
	ld.param.f32 	%f1, [_Z11kernel_multPfif_param_2];
	mov.u32 	%r3, %ntid.x;
	mov.u32 	%r4, %ctaid.x;
	mov.u32 	%r5, %tid.x;
	mad.lo.s32 	%r1, %r3, %r4, %r5;
	setp.ge.s32 	%p1, %r1, %r2;
	@%p1 bra 	$L__BB0_2;
	cvta.to.global.u64 	%rd2, %rd1;
	mul.wide.s32 	%rd3, %r1, 4;
	add.s64 	%rd4, %rd2, %rd3;
	ld.global.f32 	%f2, [%rd4];
	mul.f32 	%f3, %f1, %f2;
	st.global.f32 	[%rd4], %f3;
$L__BB0_2:
	ret;

}


// ===== COMPILED SASS (sm_100) =====

	.target	sm_100

	.elftype	@"ET_EXEC"


//--------------------- .note.nv.tkinfo           --------------------------
	.section	.note.nv.tkinfo,"",@"SHT_NOTE"
	.sectionflags	@"SHF_NOTE_NV_TKINFO"
	.tkinfo
        /*0018*/ 	.word	0x00000002
        /*0030*/ 	.string	""
        /*0030*/ 	.string	"ptxas"
        /*0030*/ 	.string	"Cuda compilation tools, release 13.0, V13.0.88"
        /*0030*/ 	.string	"Build cuda_13.0.r13.0/compiler.36424714_0"
        /*0030*/ 	.string	"-arch sm_100 -m 64 "



//--------------------- .note.nv.cuinfo           --------------------------
	.section	.note.nv.cuinfo,"",@"SHT_NOTE"
	.sectionflags	@"SHF_NOTE_NV_CUINFO"
        /*0018*/ 	.short	0x0002
        /*001a*/ 	.short	0x0064
        /*001c*/ 	.short	0x0082
	.zero		2


//--------------------- .nv.info                  --------------------------
	.section	.nv.info,"",@"SHT_CUDA_INFO"
	.align	4


	//----- nvinfo : EIATTR_REGCOUNT
	.align		4
        /*0000*/ 	.byte	0x04, 0x2f
        /*0002*/ 	.short	(.L_1 - .L_0)
	.align		4
.L_0:
        /*0004*/ 	.word	index@(_Z11kernel_multPfif)
        /*0008*/ 	.word	0x00000008


	//----- nvinfo : EIATTR_FRAME_SIZE
	.align		4
.L_1:
        /*000c*/ 	.byte	0x04, 0x11
        /*000e*/ 	.short	(.L_3 - .L_2)
	.align		4
.L_2:
        /*0010*/ 	.word	index@(_Z11kernel_multPfif)
        /*0014*/ 	.word	0x00000000


	//----- nvinfo : EIATTR_MIN_STACK_SIZE
	.align		4
.L_3:
        /*0018*/ 	.byte	0x04, 0x12
        /*001a*/ 	.short	(.L_5 - .L_4)
	.align		4
.L_4:
        /*001c*/ 	.word	index@(_Z11kernel_multPfif)
        /*0020*/ 	.word	0x00000000
.L_5:


//--------------------- .nv.compat                --------------------------
	.section	.nv.compat,"",@"SHT_CUDA_COMPAT_INFO"
	.align	4
        /*0000*/ 	.byte	0x02, 0x09, 0x00, 0x00, 0x02, 0x02, 0x01, 0x00, 0x02, 0x05, 0x05, 0x00, 0x03, 0x07, 0x01, 0x01
        /*0010*/ 	.byte	0x02, 0x03, 0x00, 0x00, 0x02, 0x06, 0x01, 0x00, 0x04, 0x0b, 0x08, 0x00, 0x09, 0x00, 0x00, 0x00
        /*0020*/ 	.byte	0x00, 0x00, 0x00, 0x00


//--------------------- .nv.info._Z11kernel_multPfif --------------------------
	.section	.nv.info._Z11kernel_multPfif,"",@"SHT_CUDA_INFO"
	.sectionflags	@""
	.align	4


	//----- nvinfo : EIATTR_CUDA_API_VERSION
	.align		4
        /*0000*/ 	.byte	0x04, 0x37
        /*0002*/ 	.short	(.L_7 - .L_6)
.L_6:
        /*0004*/ 	.word	0x00000082


	//----- nvinfo : EIATTR_KPARAM_INFO
	.align		4
.L_7:
        /*0008*/ 	.byte	0x04, 0x17
        /*000a*/ 	.short	(.L_9 - .L_8)
.L_8:
        /*000c*/ 	.word	0x00000000
        /*0010*/ 	.short	0x0002
        /*0012*/ 	.short	0x000c
        /*0014*/ 	.byte	0x00, 0xf0, 0x11, 0x00


	//----- nvinfo : EIATTR_KPARAM_INFO
	.align		4
.L_9:
        /*0018*/ 	.byte	0x04, 0x17
        /*001a*/ 	.short	(.L_11 - .L_10)
.L_10:
        /*001c*/ 	.word	0x00000000
        /*0020*/ 	.short	0x0001
        /*0022*/ 	.short	0x0008
        /*0024*/ 	.byte	0x00, 0xf0, 0x11, 0x00


	//----- nvinfo : EIATTR_KPARAM_INFO
	.align		4
.L_11:
        /*0028*/ 	.byte	0x04, 0x17
        /*002a*/ 	.short	(.L_13 - .L_12)
.L_12:
        /*002c*/ 	.word	0x00000000
        /*0030*/ 	.short	0x0000
        /*0032*/ 	.short	0x0000
        /*0034*/ 	.byte	0x00, 0xf5, 0x21, 0x00


	//----- nvinfo : EIATTR_SPARSE_MMA_MASK
	.align		4
.L_13:
        /*0038*/ 	.byte	0x03, 0x50
        /*003a*/ 	.short	0x0000


	//----- nvinfo : EIATTR_MAXREG_COUNT
	.align		4
        /*003c*/ 	.byte	0x03, 0x1b
        /*003e*/ 	.short	0x00ff


	//----- nvinfo : EIATTR_MERCURY_ISA_VERSION
	.align		4
        /*0040*/ 	.byte	0x03, 0x5f
        /*0042*/ 	.short	0x0101


	//----- nvinfo : EIATTR_VRC_CTA_INIT_COUNT
	.align		4
        /*0044*/ 	.byte	0x02, 0x4a
	.zero		1
	.zero		1


	//----- nvinfo : EIATTR_EXIT_INSTR_OFFSETS
	.align		4
        /*0048*/ 	.byte	0x04, 0x1c
        /*004a*/ 	.short	(.L_15 - .L_14)


	//   ....[0]....
.L_14:
        /*004c*/ 	.word	0x00000070


	//   ....[1]....
        /*0050*/ 	.word	0x000000f0


	//----- nvinfo : EIATTR_CBANK_PARAM_SIZE
	.align		4
.L_15:
        /*0054*/ 	.byte	0x03, 0x19
        /*0056*/ 	.short	0x0010


	//----- nvinfo : EIATTR_PARAM_CBANK
	.align		4
        /*0058*/ 	.byte	0x04, 0x0a
        /*005a*/ 	.short	(.L_17 - .L_16)
	.align		4
.L_16:
        /*005c*/ 	.word	index@(.nv.constant0._Z11kernel_multPfif)
        /*0060*/ 	.short	0x0380
        /*0062*/ 	.short	0x0010


	//----- nvinfo : EIATTR_SW_WAR
	.align		4
.L_17:
        /*0064*/ 	.byte	0x04, 0x36
        /*0066*/ 	.short	(.L_19 - .L_18)
.L_18:
        /*0068*/ 	.word	0x00000008
.L_19:


//--------------------- .nv.callgraph             --------------------------
	.section	.nv.callgraph,"",@"SHT_CUDA_CALLGRAPH"
	.align	4
	.sectionentsize	8
	.align		4
        /*0000*/ 	.word	0x00000000
	.align		4
        /*0004*/ 	.word	0xffffffff
	.align		4
        /*0008*/ 	.word	0x00000000
	.align		4
        /*000c*/ 	.word	0xfffffffe
	.align		4
        /*0010*/ 	.word	0x00000000
	.align		4
        /*0014*/ 	.word	0xfffffffd
	.align		4
        /*0018*/ 	.word	0x00000000
	.align		4
        /*001c*/ 	.word	0xfffffffc


//--------------------- .text._Z11kernel_multPfif --------------------------
	.section	.text._Z11kernel_multPfif,"ax",@progbits
	.align	128
        .global         _Z11kernel_multPfif
        .type           _Z11kernel_multPfif,@function
        .size           _Z11kernel_multPfif,(.L_x_1 - _Z11kernel_multPfif)
        .other          _Z11kernel_multPfif,@"STO_CUDA_ENTRY STV_DEFAULT"
_Z11kernel_multPfif:
.text._Z11kernel_multPfif:
[----:B------:R-:W-:Y:S01]  /*0000*/  LDC R1, c[0x0][0x37c] ;  /* 0x0000df00ff017b82 */ /* 0x000fe20000000800 */
[----:B------:R-:W0:Y:S01]  /*0010*/  S2R R5, SR_CTAID.X ;  /* 0x0000000000057919 */ /* 0x000e220000002500 */
[----:B------:R-:W0:Y:S01]  /*0020*/  LDCU UR4, c[0x0][0x360] ;  /* 0x00006c00ff0477ac */ /* 0x000e220008000800 */
[----:B------:R-:W0:Y:S01]  /*0030*/  S2R R0, SR_TID.X ;  /* 0x0000000000007919 */ /* 0x000e220000002100 */
[----:B------:R-:W1:Y:S01]  /*0040*/  LDCU UR5, c[0x0][0x388] ;  /* 0x00007100ff0577ac */ /* 0x000e620008000800 */
[----:B0-----:R-:W-:-:S05]  /*0050*/  IMAD R5, R5, UR4, R0 ;  /* 0x0000000405057c24 */ /* 0x001fca000f8e0200 */
[----:B-1----:R-:W-:-:S13]  /*0060*/  ISETP.GE.AND P0, PT, R5, UR5, PT ;  /* 0x0000000505007c0c */ /* 0x002fda000bf06270 */
[----:B------:R-:W-:Y:S05]  /*0070*/  @P0 EXIT ;  /* 0x000000000000094d */ /* 0x000fea0003800000 */
[----:B------:R-:W0:Y:S01]  /*0080*/  LDC.64 R2, c[0x0][0x380] ;  /* 0x0000e000ff027b82 */ /* 0x000e220000000a00 */
[----:B------:R-:W1:Y:S01]  /*0090*/  LDCU.64 UR4, c[0x0][0x358] ;  /* 0x00006b00ff0477ac */ /* 0x000e620008000a00 */
[----:B------:R-:W2:Y:S01]  /*00a0*/  LDCU UR6, c[0x0][0x38c] ;  /* 0x00007180ff0677ac */ /* 0x000ea20008000800 */
[----:B0-----:R-:W-:-:S05]  /*00b0*/  IMAD.WIDE R2, R5, 0x4, R2 ;  /* 0x0000000405027825 */ /* 0x001fca00078e0202 */
[----:B-1----:R-:W2:Y:S02]  /*00c0*/  LDG.E R0, desc[UR4][R2.64] ;  /* 0x0000000402007981 */ /* 0x002ea4000c1e1900 */
[----:B--2---:R-:W-:-:S05]  /*00d0*/  FMUL R5, R0, UR6 ;  /* 0x0000000600057c20 */ /* 0x004fca0008400000 */
[----:B------:R-:W-:Y:S01]  /*00e0*/  STG.E desc[UR4][R2.64], R5 ;  /* 0x0000000502007986 */ /* 0x000fe2000c101904 */
[----:B------:R-:W-:Y:S05]  /*00f0*/  EXIT ;  /* 0x000000000000794d */ /* 0x000fea0003800000 */
.L_x_0:
[----:B------:R-:W-:-:S00]  /*0100*/  BRA `(.L_x_0) ;  /* 0xfffffffc00fc7947 */ /* 0x000fc0000383ffff */
[----:B------:R-:W-:-:S00]  /*0110*/  NOP ;  /* 0x0000000000007918 */ /* 0x000fc00000000000 */
        /* <DEDUP_REMOVED lines=14> */
.L_x_1:


//--------------------- .nv.shared.reserved.0     --------------------------
	.section	.nv.shared.reserved.0,"aw",@nobits
	.weak		__nv_reservedSMEM_offset_0_alias
	.size		__nv_reservedSMEM_offset_0_alias, 0, 64
	.other		__nv_reservedSMEM_offset_0_alias,@"STO_CUDA_RESERVED_SHARED STV_DEFAULT"
__nv_reservedSMEM_offset_0_alias:
	.zero		0
	.zero		64


//--------------------- .nv.constant0._Z11kernel_multPfif --------------------------
	.section	.nv.constant0._Z11kernel_multPfif,"a",@progbits
	.sectionflags	@""
	.align	4
.nv.constant0._Z11kernel_multPfif:
	.zero		912


//--------------------- SYMBOLS --------------------------

	.type		.nv.reservedSmem.offset0,@object
	.size		.nv.reservedSmem.offset0,0x4
